//
// Generated by NVIDIA NVVM Compiler
//
// Compiler Build ID: CL-36424714
// Cuda compilation tools, release 13.0, V13.0.88
// Based on NVVM 20.0.0
//

.version 9.0
.target sm_100
.address_size 64

	// .globl	_Z11derefKernelPi
.extern .func  (.param .b32 func_retval0) vprintf
(
	.param .b64 vprintf_param_0,
	.param .b64 vprintf_param_1
)
;
.global .align 1 .b8 $str[23] = {75, 101, 114, 110, 101, 108, 32, 114, 101, 97, 100, 32, 118, 97, 108, 117, 101, 58, 32, 37, 100, 10};

.visible .entry _Z11derefKernelPi(
	.param .u64 .ptr .align 1 _Z11derefKernelPi_param_0
)
{
	.local .align 8 .b8 	__local_depot0[8];
	.reg .b64 	%SP;
	.reg .b64 	%SPL;
	.reg .b32 	%r<4>;
	.reg .b64 	%rd<7>;

	mov.u64 	%SPL, __local_depot0;
	cvta.local.u64 	%SP, %SPL;
	ld.param.u64 	%rd1, [_Z11derefKernelPi_param_0];
	cvta.to.global.u64 	%rd2, %rd1;
	add.u64 	%rd3, %SP, 0;
	add.u64 	%rd4, %SPL, 0;
	ld.global.u32 	%r1, [%rd2];
	st.local.u32 	[%rd4], %r1;
	mov.u64 	%rd5, $str;
	cvta.global.u64 	%rd6, %rd5;
	{ // callseq 0, 0
	.param .b64 param0;
	st.param.b64 	[param0], %rd6;
	.param .b64 param1;
	st.param.b64 	[param1], %rd3;
	.param .b32 retval0;
	call.uni (retval0), 
	vprintf, 
	(
	param0, 
	param1
	);
	ld.param.b32 	%r2, [retval0];
	} // callseq 0
	ret;

}


// ===== COMPILED SASS (sm_100) =====

	.target	sm_100

	.elftype	@"ET_EXEC"


//--------------------- .note.nv.tkinfo           --------------------------
	.section	.note.nv.tkinfo,"",@"SHT_NOTE"
	.sectionflags	@"SHF_NOTE_NV_TKINFO"
	.tkinfo
        /*0018*/ 	.word	0x00000002
        /*0030*/ 	.string	""
        /*0030*/ 	.string	"ptxas"
        /*0030*/ 	.string	"Cuda compilation tools, release 13.0, V13.0.88"
        /*0030*/ 	.string	"Build cuda_13.0.r13.0/compiler.36424714_0"
        /*0030*/ 	.string	"-arch sm_100 -m 64 "



//--------------------- .note.nv.cuinfo           --------------------------
	.section	.note.nv.cuinfo,"",@"SHT_NOTE"
	.sectionflags	@"SHF_NOTE_NV_CUINFO"
        /*0018*/ 	.short	0x0002
        /*001a*/ 	.short	0x0064
        /*001c*/ 	.short	0x0082
	.zero		2


//--------------------- .nv.info                  --------------------------
	.section	.nv.info,"",@"SHT_CUDA_INFO"
	.align	4


	//----- nvinfo : EIATTR_REGCOUNT
	.align		4
        /*0000*/ 	.byte	0x04, 0x2f
        /*0002*/ 	.short	(.L_2 - .L_1)
	.align		4
.L_1:
        /*0004*/ 	.word	index@(_Z11derefKernelPi)
        /*0008*/ 	.word	0x00000018


	//----- nvinfo : EIATTR_FRAME_SIZE
	.align		4
.L_2:
        /*000c*/ 	.byte	0x04, 0x11
        /*000e*/ 	.short	(.L_4 - .L_3)
	.align		4
.L_3:
        /*0010*/ 	.word	index@(_Z11derefKernelPi)
        /*0014*/ 	.word	0x00000008


	//----- nvinfo : EIATTR_MIN_STACK_SIZE
	.align		4
.L_4:
        /*0018*/ 	.byte	0x04, 0x12
        /*001a*/ 	.short	(.L_6 - .L_5)
	.align		4
.L_5:
        /*001c*/ 	.word	index@(_Z11derefKernelPi)
        /*0020*/ 	.word	0x00000008
.L_6:


//--------------------- .nv.compat                --------------------------
	.section	.nv.compat,"",@"SHT_CUDA_COMPAT_INFO"
	.align	4
        /*0000*/ 	.byte	0x02, 0x09, 0x00, 0x00, 0x02, 0x02, 0x01, 0x00, 0x02, 0x05, 0x05, 0x00, 0x03, 0x07, 0x01, 0x01
        /*0010*/ 	.byte	0x02, 0x03, 0x00, 0x00, 0x02, 0x06, 0x01, 0x00, 0x04, 0x0b, 0x08, 0x00, 0x09, 0x00, 0x00, 0x00
        /*0020*/ 	.byte	0x00, 0x00, 0x00, 0x00


//--------------------- .nv.info._Z11derefKernelPi --------------------------
	.section	.nv.info._Z11derefKernelPi,"",@"SHT_CUDA_INFO"
	.sectionflags	@""
	.align	4


	//----- nvinfo : EIATTR_CUDA_API_VERSION
	.align		4
        /*0000*/ 	.byte	0x04, 0x37
        /*0002*/ 	.short	(.L_8 - .L_7)
.L_7:
        /*0004*/ 	.word	0x00000082


	//----- nvinfo : EIATTR_KPARAM_INFO
	.align		4
.L_8:
        /*0008*/ 	.byte	0x04, 0x17
        /*000a*/ 	.short	(.L_10 - .L_9)
.L_9:
        /*000c*/ 	.word	0x00000000
        /*0010*/ 	.short	0x0000
        /*0012*/ 	.short	0x0000
        /*0014*/ 	.byte	0x00, 0xf5, 0x21, 0x00


	//----- nvinfo : EIATTR_SPARSE_MMA_MASK
	.align		4
.L_10:
        /*0018*/ 	.byte	0x03, 0x50
        /*001a*/ 	.short	0x0000


	//----- nvinfo : EIATTR_MAXREG_COUNT
	.align		4
        /*001c*/ 	.byte	0x03, 0x1b
        /*001e*/ 	.short	0x00ff


	//----- nvinfo : EIATTR_EXTERNS
	.align		4
        /*0020*/ 	.byte	0x04, 0x0f
        /*0022*/ 	.short	(.L_12 - .L_11)


	//   ....[0]....
	.align		4
.L_11:
        /*0024*/ 	.word	index@(vprintf)


	//----- nvinfo : EIATTR_MERCURY_ISA_VERSION
	.align		4
.L_12:
        /*0028*/ 	.byte	0x03, 0x5f
        /*002a*/ 	.short	0x0101


	//----- nvinfo : EIATTR_VRC_CTA_INIT_COUNT
	.align		4
        /*002c*/ 	.byte	0x02, 0x4a
	.zero		1
	.zero		1


	//----- nvinfo : EIATTR_SYSCALL_OFFSETS
	.align		4
        /*0030*/ 	.byte	0x04, 0x46
        /*0032*/ 	.short	(.L_14 - .L_13)


	//   ....[0]....
.L_13:
        /*0034*/ 	.word	0x00000100


	//----- nvinfo : EIATTR_EXIT_INSTR_OFFSETS
	.align		4
.L_14:
        /*0038*/ 	.byte	0x04, 0x1c
        /*003a*/ 	.short	(.L_16 - .L_15)


	//   ....[0]....
.L_15:
        /*003c*/ 	.word	0x00000110


	//----- nvinfo : EIATTR_CBANK_PARAM_SIZE
	.align		4
.L_16:
        /*0040*/ 	.byte	0x03, 0x19
        /*0042*/ 	.short	0x0008


	//----- nvinfo : EIATTR_PARAM_CBANK
	.align		4
        /*0044*/ 	.byte	0x04, 0x0a
        /*0046*/ 	.short	(.L_18 - .L_17)
	.align		4
.L_17:
        /*0048*/ 	.word	index@(.nv.constant0._Z11derefKernelPi)
        /*004c*/ 	.short	0x0380
        /*004e*/ 	.short	0x0008


	//----- nvinfo : EIATTR_SW_WAR
	.align		4
.L_18:
        /*0050*/ 	.byte	0x04, 0x36
        /*0052*/ 	.short	(.L_20 - .L_19)
.L_19:
        /*0054*/ 	.word	0x00000008
.L_20:


//--------------------- .nv.callgraph             --------------------------
	.section	.nv.callgraph,"",@"SHT_CUDA_CALLGRAPH"
	.align	4
	.sectionentsize	8
	.align		4
        /*0000*/ 	.word	0x00000000
	.align		4
        /*0004*/ 	.word	0xffffffff
	.align		4
        /*0008*/ 	.word	index@(_Z11derefKernelPi)
	.align		4
        /*000c*/ 	.word	index@(vprintf)
	.align		4
        /*0010*/ 	.word	0x00000000
	.align		4
        /*0014*/ 	.word	0xfffffffe
	.align		4
        /*0018*/ 	.word	0x00000000
	.align		4
        /*001c*/ 	.word	0xfffffffd
	.align		4
        /*0020*/ 	.word	0x00000000
	.align		4
        /*0024*/ 	.word	0xfffffffc


//--------------------- .nv.constant4             --------------------------
	.section	.nv.constant4,"a",@progbits
	.align	8
	.align		8
.nv.constant4:
        /*0000*/ 	.dword	vprintf
	.align		8
        /*0008*/ 	.dword	$str


//--------------------- .text._Z11derefKernelPi   --------------------------
	.section	.text._Z11derefKernelPi,"ax",@progbits
	.align	128
        .global         _Z11derefKernelPi
        .type           _Z11derefKernelPi,@function
        .size           _Z11derefKernelPi,(.L_x_2 - _Z11derefKernelPi)
        .other          _Z11derefKernelPi,@"STO_CUDA_ENTRY STV_DEFAULT"
_Z11derefKernelPi:
.text._Z11derefKernelPi:
[----:B------:R-:W0:Y:S08]  /*0000*/  LDC R1, c[0x0][0x37c] ;  /* 0x0000df00ff017b82 */ /* 0x000e300000000800 */
[----:B------:R-:W1:Y:S01]  /*0010*/  LDC.64 R2, c[0x0][0x380] ;  /* 0x0000e000ff027b82 */ /* 0x000e620000000a00 */
[----:B------:R-:W1:Y:S01]  /*0020*/  LDCU.64 UR4, c[0x0][0x358] ;  /* 0x00006b00ff0477ac */ /* 0x000e620008000a00 */
[----:B0-----:R-:W-:Y:S01]  /*0030*/  VIADD R1, R1, 0xfffffff8 ;  /* 0xfffffff801017836 */ /* 0x001fe20000000000 */
[----:B------:R-:W0:Y:S01]  /*0040*/  LDCU.64 UR6, c[0x4][0x8] ;  /* 0x01000100ff0677ac */ /* 0x000e220008000a00 */
[----:B-1----:R-:W2:Y:S01]  /*0050*/  LDG.E R2, desc[UR4][R2.64] ;  /* 0x0000000402027981 */ /* 0x002ea2000c1e1900 */
[----:B------:R-:W-:Y:S01]  /*0060*/  MOV R0, 0x0 ;  /* 0x0000000000007802 */ /* 0x000fe20000000f00 */
[----:B------:R-:W1:Y:S01]  /*0070*/  LDCU UR4, c[0x0][0x2f8] ;  /* 0x00005f00ff0477ac */ /* 0x000e620008000800 */
[----:B0-----:R-:W-:Y:S01]  /*0080*/  IMAD.U32 R4, RZ, RZ, UR6 ;  /* 0x00000006ff047e24 */ /* 0x001fe2000f8e00ff */
[----:B------:R-:W-:Y:S01]  /*0090*/  MOV R5, UR7 ;  /* 0x0000000700057c02 */ /* 0x000fe20008000f00 */
[----:B------:R0:W3:Y:S01]  /*00a0*/  LDC.64 R8, c[0x4][R0] ;  /* 0x0100000000087b82 */ /* 0x0000e20000000a00 */
[----:B------:R-:W4:Y:S01]  /*00b0*/  LDCU UR5, c[0x0][0x2fc] ;  /* 0x00005f80ff0577ac */ /* 0x000f220008000800 */
[----:B-1----:R-:W-:-:S05]  /*00c0*/  IADD3 R6, P0, PT, R1, UR4, RZ ;  /* 0x0000000401067c10 */ /* 0x002fca000ff1e0ff */
[----:B----4-:R-:W-:Y:S01]  /*00d0*/  IMAD.X R7, RZ, RZ, UR5, P0 ;  /* 0x00000005ff077e24 */ /* 0x010fe200080e06ff */
[----:B--23--:R0:W-:Y:S07]  /*00e0*/  STL [R1], R2 ;  /* 0x0000000201007387 */ /* 0x00c1ee0000100800 */
[----:B------:R-:W-:-:S07]  /*00f0*/  LEPC R20, `(.L_x_0) ;  /* 0x000000001014794e */ /* 0x000fce0000000000 */
[----:B0-----:R-:W-:Y:S05]  /*0100*/  CALL.ABS.NOINC R8 ;  /* 0x0000000008007343 */ /* 0x001fea0003c00000 */
.L_x_0:
[----:B------:R-:W-:Y:S05]  /*0110*/  EXIT ;  /* 0x000000000000794d */ /* 0x000fea0003800000 */
.L_x_1:
[----:B------:R-:W-:-:S00]  /*0120*/  BRA `(.L_x_1) ;  /* 0xfffffffc00fc7947 */ /* 0x000fc0000383ffff */
[----:B------:R-:W-:-:S00]  /*0130*/  NOP ;  /* 0x0000000000007918 */ /* 0x000fc00000000000 */
        /* <DEDUP_REMOVED lines=12> */
.L_x_2:


//--------------------- .nv.global.init           --------------------------
	.section	.nv.global.init,"aw",@progbits
.nv.global.init:
	.type		$str,@object
	.size		$str,(.L_0 - $str)
$str:
        /*0000*/ 	.byte	0x4b, 0x65, 0x72, 0x6e, 0x65, 0x6c, 0x20, 0x72, 0x65, 0x61, 0x64, 0x20, 0x76, 0x61, 0x6c, 0x75
        /*0010*/ 	.byte	0x65, 0x3a, 0x20, 0x25, 0x64, 0x0a, 0x00
.L_0:


//--------------------- .nv.shared.reserved.0     --------------------------
	.section	.nv.shared.reserved.0,"aw",@nobits
	.weak		__nv_reservedSMEM_offset_0_alias
	.size		__nv_reservedSMEM_offset_0_alias, 0, 64
	.other		__nv_reservedSMEM_offset_0_alias,@"STO_CUDA_RESERVED_SHARED STV_DEFAULT"
__nv_reservedSMEM_offset_0_alias:
	.zero		0
	.zero		64


//--------------------- .nv.constant0._Z11derefKernelPi --------------------------
	.section	.nv.constant0._Z11derefKernelPi,"a",@progbits
	.sectionflags	@""
	.align	4
.nv.constant0._Z11derefKernelPi:
	.zero		904


//--------------------- SYMBOLS --------------------------

	.type		.nv.reservedSmem.offset0,@object
	.size		.nv.reservedSmem.offset0,0x4
	.type		vprintf,@function
